//
// Generated by NVIDIA NVVM Compiler
//
// Compiler Build ID: CL-36424714
// Cuda compilation tools, release 13.0, V13.0.88
// Based on NVVM 20.0.0
//

.version 9.0
.target sm_100
.address_size 64

	// .globl	_Z10cuda_hellov
.extern .func  (.param .b32 func_retval0) vprintf
(
	.param .b64 vprintf_param_0,
	.param .b64 vprintf_param_1
)
;
.global .align 1 .b8 $str[15] = {72, 101, 108, 108, 111, 32, 102, 114, 111, 109, 32, 71, 80, 85};
.global .align 8 .u64 STR = generic($str);
.global .align 1 .b8 $str$1[24] = {116, 104, 114, 101, 97, 100, 32, 120, 32, 61, 32, 37, 100, 32, 101, 32, 121, 32, 61, 32, 37, 100, 10};
.global .align 1 .b8 $str$2[4] = {37, 99, 10};

.visible .entry _Z10cuda_hellov()
{
	.local .align 8 .b8 	__local_depot0[16];
	.reg .b64 	%SP;
	.reg .b64 	%SPL;
	.reg .b16 	%rs<5>;
	.reg .b32 	%r<8>;
	.reg .b64 	%rd<12>;

	mov.u64 	%SPL, __local_depot0;
	cvta.local.u64 	%SP, %SPL;
	add.u64 	%rd1, %SP, 0;
	add.u64 	%rd2, %SPL, 0;
	add.u64 	%rd3, %SP, 8;
	add.u64 	%rd4, %SPL, 8;
	ld.global.u64 	%rd5, [STR];
	mov.u32 	%r1, %tid.x;
	cvt.u16.u32 	%rs1, %r1;
	mul.hi.u16 	%rs2, %rs1, 4682;
	mul.lo.s16 	%rs3, %rs2, 14;
	sub.s16 	%rs4, %rs1, %rs3;
	cvt.u64.u16 	%rd6, %rs4;
	add.s64 	%rd7, %rd5, %rd6;
	ld.s8 	%r2, [%rd7];
	st.local.u32 	[%rd4], %r2;
	mov.u64 	%rd8, $str$2;
	cvta.global.u64 	%rd9, %rd8;
	{ // callseq 0, 0
	.param .b64 param0;
	st.param.b64 	[param0], %rd9;
	.param .b64 param1;
	st.param.b64 	[param1], %rd3;
	.param .b32 retval0;
	call.uni (retval0), 
	vprintf, 
	(
	param0, 
	param1
	);
	ld.param.b32 	%r3, [retval0];
	} // callseq 0
	mov.u32 	%r5, %tid.y;
	st.local.v2.u32 	[%rd2], {%r1, %r5};
	mov.u64 	%rd10, $str$1;
	cvta.global.u64 	%rd11, %rd10;
	{ // callseq 1, 0
	.param .b64 param0;
	st.param.b64 	[param0], %rd11;
	.param .b64 param1;
	st.param.b64 	[param1], %rd1;
	.param .b32 retval0;
	call.uni (retval0), 
	vprintf, 
	(
	param0, 
	param1
	);
	ld.param.b32 	%r6, [retval0];
	} // callseq 1
	ret;

}


// ===== COMPILED SASS (sm_100) =====

	.target	sm_100

	.elftype	@"ET_EXEC"


//--------------------- .note.nv.tkinfo           --------------------------
	.section	.note.nv.tkinfo,"",@"SHT_NOTE"
	.sectionflags	@"SHF_NOTE_NV_TKINFO"
	.tkinfo
        /*0018*/ 	.word	0x00000002
        /*0030*/ 	.string	""
        /*0030*/ 	.string	"ptxas"
        /*0030*/ 	.string	"Cuda compilation tools, release 13.0, V13.0.88"
        /*0030*/ 	.string	"Build cuda_13.0.r13.0/compiler.36424714_0"
        /*0030*/ 	.string	"-arch sm_100 -m 64 "



//--------------------- .note.nv.cuinfo           --------------------------
	.section	.note.nv.cuinfo,"",@"SHT_NOTE"
	.sectionflags	@"SHF_NOTE_NV_CUINFO"
        /*0018*/ 	.short	0x0002
        /*001a*/ 	.short	0x0064
        /*001c*/ 	.short	0x0082
	.zero		2


//--------------------- .nv.info                  --------------------------
	.section	.nv.info,"",@"SHT_CUDA_INFO"
	.align	4


	//----- nvinfo : EIATTR_REGCOUNT
	.align		4
        /*0000*/ 	.byte	0x04, 0x2f
        /*0002*/ 	.short	(.L_5 - .L_4)
	.align		4
.L_4:
        /*0004*/ 	.word	index@(_Z10cuda_hellov)
        /*0008*/ 	.word	0x00000018


	//----- nvinfo : EIATTR_FRAME_SIZE
	.align		4
.L_5:
        /*000c*/ 	.byte	0x04, 0x11
        /*000e*/ 	.short	(.L_7 - .L_6)
	.align		4
.L_6:
        /*0010*/ 	.word	index@(_Z10cuda_hellov)
        /*0014*/ 	.word	0x00000010


	//----- nvinfo : EIATTR_MIN_STACK_SIZE
	.align		4
.L_7:
        /*0018*/ 	.byte	0x04, 0x12
        /*001a*/ 	.short	(.L_9 - .L_8)
	.align		4
.L_8:
        /*001c*/ 	.word	index@(_Z10cuda_hellov)
        /*0020*/ 	.word	0x00000010
.L_9:


//--------------------- .nv.compat                --------------------------
	.section	.nv.compat,"",@"SHT_CUDA_COMPAT_INFO"
	.align	4
        /*0000*/ 	.byte	0x02, 0x09, 0x00, 0x00, 0x02, 0x02, 0x01, 0x00, 0x02, 0x05, 0x05, 0x00, 0x03, 0x07, 0x01, 0x01
        /*0010*/ 	.byte	0x02, 0x03, 0x00, 0x00, 0x02, 0x06, 0x01, 0x00, 0x04, 0x0b, 0x08, 0x00, 0x09, 0x00, 0x00, 0x00
        /*0020*/ 	.byte	0x00, 0x00, 0x00, 0x00


//--------------------- .nv.info._Z10cuda_hellov  --------------------------
	.section	.nv.info._Z10cuda_hellov,"",@"SHT_CUDA_INFO"
	.sectionflags	@""
	.align	4


	//----- nvinfo : EIATTR_CUDA_API_VERSION
	.align		4
        /*0000*/ 	.byte	0x04, 0x37
        /*0002*/ 	.short	(.L_11 - .L_10)
.L_10:
        /*0004*/ 	.word	0x00000082


	//----- nvinfo : EIATTR_SPARSE_MMA_MASK
	.align		4
.L_11:
        /*0008*/ 	.byte	0x03, 0x50
        /*000a*/ 	.short	0x0000


	//----- nvinfo : EIATTR_MAXREG_COUNT
	.align		4
        /*000c*/ 	.byte	0x03, 0x1b
        /*000e*/ 	.short	0x00ff


	//----- nvinfo : EIATTR_EXTERNS
	.align		4
        /*0010*/ 	.byte	0x04, 0x0f
        /*0012*/ 	.short	(.L_13 - .L_12)


	//   ....[0]....
	.align		4
.L_12:
        /*0014*/ 	.word	index@(vprintf)


	//----- nvinfo : EIATTR_MERCURY_ISA_VERSION
	.align		4
.L_13:
        /*0018*/ 	.byte	0x03, 0x5f
        /*001a*/ 	.short	0x0101


	//----- nvinfo : EIATTR_VRC_CTA_INIT_COUNT
	.align		4
        /*001c*/ 	.byte	0x02, 0x4a
	.zero		1
	.zero		1


	//----- nvinfo : EIATTR_SYSCALL_OFFSETS
	.align		4
        /*0020*/ 	.byte	0x04, 0x46
        /*0022*/ 	.short	(.L_15 - .L_14)


	//   ....[0]....
.L_14:
        /*0024*/ 	.word	0x000001f0


	//   ....[1]....
        /*0028*/ 	.word	0x00000290


	//----- nvinfo : EIATTR_EXIT_INSTR_OFFSETS
	.align		4
.L_15:
        /*002c*/ 	.byte	0x04, 0x1c
        /*002e*/ 	.short	(.L_17 - .L_16)


	//   ....[0]....
.L_16:
        /*0030*/ 	.word	0x000002a0


	//----- nvinfo : EIATTR_SW_WAR
	.align		4
.L_17:
        /*0034*/ 	.byte	0x04, 0x36
        /*0036*/ 	.short	(.L_19 - .L_18)
.L_18:
        /*0038*/ 	.word	0x00000008
.L_19:


//--------------------- .nv.callgraph             --------------------------
	.section	.nv.callgraph,"",@"SHT_CUDA_CALLGRAPH"
	.align	4
	.sectionentsize	8
	.align		4
        /*0000*/ 	.word	0x00000000
	.align		4
        /*0004*/ 	.word	0xffffffff
	.align		4
        /*0008*/ 	.word	index@(_Z10cuda_hellov)
	.align		4
        /*000c*/ 	.word	index@(vprintf)
	.align		4
        /*0010*/ 	.word	0x00000000
	.align		4
        /*0014*/ 	.word	0xfffffffe
	.align		4
        /*0018*/ 	.word	0x00000000
	.align		4
        /*001c*/ 	.word	0xfffffffd
	.align		4
        /*0020*/ 	.word	0x00000000
	.align		4
        /*0024*/ 	.word	0xfffffffc


//--------------------- .nv.constant4             --------------------------
	.section	.nv.constant4,"a",@progbits
	.align	8
	.align		8
.nv.constant4:
        /*0000*/ 	.dword	vprintf
	.align		8
        /*0008*/ 	.dword	$str
	.align		8
        /*0010*/ 	.dword	STR
	.align		8
        /*0018*/ 	.dword	$str$1
	.align		8
        /*0020*/ 	.dword	$str$2


//--------------------- .text._Z10cuda_hellov     --------------------------
	.section	.text._Z10cuda_hellov,"ax",@progbits
	.align	128
        .global         _Z10cuda_hellov
        .type           _Z10cuda_hellov,@function
        .size           _Z10cuda_hellov,(.L_x_3 - _Z10cuda_hellov)
        .other          _Z10cuda_hellov,@"STO_CUDA_ENTRY STV_DEFAULT"
_Z10cuda_hellov:
.text._Z10cuda_hellov:
[----:B------:R-:W0:Y:S08]  /*0000*/  LDC R1, c[0x0][0x37c] ;  /* 0x0000df00ff017b82 */ /* 0x000e300000000800 */
[----:B------:R-:W1:Y:S01]  /*0010*/  LDC.64 R4, c[0x4][0x10] ;  /* 0x01000400ff047b82 */ /* 0x000e620000000a00 */
[----:B------:R-:W1:Y:S01]  /*0020*/  LDCU.64 UR4, c[0x0][0x358] ;  /* 0x00006b00ff0477ac */ /* 0x000e620008000a00 */
[----:B------:R-:W2:Y:S01]  /*0030*/  S2R R2, SR_TID.X ;  /* 0x0000000000027919 */ /* 0x000ea20000002100 */
[----:B0-----:R-:W-:Y:S01]  /*0040*/  VIADD R1, R1, 0xfffffff0 ;  /* 0xfffffff001017836 */ /* 0x001fe20000000000 */
[----:B------:R-:W-:Y:S01]  /*0050*/  MOV R16, 0x0 ;  /* 0x0000000000107802 */ /* 0x000fe20000000f00 */
[----:B------:R-:W0:Y:S01]  /*0060*/  LDCU.64 UR6, c[0x4][0x20] ;  /* 0x01000400ff0677ac */ /* 0x000e220008000a00 */
[----:B-1----:R-:W3:Y:S01]  /*0070*/  LDG.E.64 R4, desc[UR4][R4.64] ;  /* 0x0000000404047981 */ /* 0x002ee2000c1e1b00 */
[----:B--2---:R-:W-:-:S05]  /*0080*/  LOP3.LUT R0, R2, 0xffff, RZ, 0xc0, !PT ;  /* 0x0000ffff02007812 */ /* 0x004fca00078ec0ff */
[----:B------:R-:W-:-:S05]  /*0090*/  IMAD R0, R0, 0x124a, RZ ;  /* 0x0000124a00007824 */ /* 0x000fca00078e02ff */
[----:B------:R-:W-:-:S04]  /*00a0*/  SHF.R.U32.HI R0, RZ, 0x10, R0 ;  /* 0x00000010ff007819 */ /* 0x000fc80000011600 */
[----:B------:R-:W-:-:S05]  /*00b0*/  PRMT R0, R0, 0x9910, RZ ;  /* 0x0000991000007816 */ /* 0x000fca00000000ff */
[----:B------:R-:W-:-:S04]  /*00c0*/  IMAD R0, R0, 0xe, RZ ;  /* 0x0000000e00007824 */ /* 0x000fc800078e02ff */
[----:B------:R-:W-:-:S05]  /*00d0*/  IMAD.MOV R0, RZ, RZ, -R0 ;  /* 0x000000ffff007224 */ /* 0x000fca00078e0a00 */
[----:B------:R-:W-:-:S05]  /*00e0*/  PRMT R3, R0, 0x7710, RZ ;  /* 0x0000771000037816 */ /* 0x000fca00000000ff */
[----:B------:R-:W-:-:S05]  /*00f0*/  IMAD.IADD R0, R3, 0x1, R2 ;  /* 0x0000000103007824 */ /* 0x000fca00078e0202 */
[----:B------:R-:W-:-:S04]  /*0100*/  LOP3.LUT R11, R0, 0xffff, RZ, 0xc0, !PT ;  /* 0x0000ffff000b7812 */ /* 0x000fc800078ec0ff */
[----:B---3--:R-:W-:-:S05]  /*0110*/  IADD3 R10, P0, PT, R4, R11, RZ ;  /* 0x0000000b040a7210 */ /* 0x008fca0007f1e0ff */
[----:B------:R-:W-:-:S05]  /*0120*/  IMAD.X R11, RZ, RZ, R5, P0 ;  /* 0x000000ffff0b7224 */ /* 0x000fca00000e0605 */
[----:B------:R-:W2:Y:S01]  /*0130*/  LD.E.S8 R0, desc[UR4][R10.64] ;  /* 0x000000040a007980 */ /* 0x000ea2000c101300 */
[----:B------:R-:W1:Y:S01]  /*0140*/  LDCU UR4, c[0x0][0x2f8] ;  /* 0x00005f00ff0477ac */ /* 0x000e620008000800 */
[----:B------:R3:W4:Y:S01]  /*0150*/  LDC.64 R8, c[0x4][R16] ;  /* 0x0100000010087b82 */ /* 0x0007220000000a00 */
[----:B0-----:R-:W-:Y:S01]  /*0160*/  IMAD.U32 R4, RZ, RZ, UR6 ;  /* 0x00000006ff047e24 */ /* 0x001fe2000f8e00ff */
[----:B------:R-:W0:Y:S01]  /*0170*/  LDCU UR5, c[0x0][0x2fc] ;  /* 0x00005f80ff0577ac */ /* 0x000e220008000800 */
[----:B------:R-:W-:Y:S01]  /*0180*/  IMAD.U32 R5, RZ, RZ, UR7 ;  /* 0x00000007ff057e24 */ /* 0x000fe2000f8e00ff */
[----:B-1----:R-:W-:-:S04]  /*0190*/  IADD3 R17, P0, PT, R1, UR4, RZ ;  /* 0x0000000401117c10 */ /* 0x002fc8000ff1e0ff */
[----:B------:R-:W-:Y:S02]  /*01a0*/  IADD3 R6, P1, PT, R17, 0x8, RZ ;  /* 0x0000000811067810 */ /* 0x000fe40007f3e0ff */
[----:B0-----:R-:W-:-:S04]  /*01b0*/  IADD3.X R18, PT, PT, RZ, UR5, RZ, P0, !PT ;  /* 0x00000005ff127c10 */ /* 0x001fc800087fe4ff */
[----:B------:R-:W-:Y:S01]  /*01c0*/  IADD3.X R7, PT, PT, RZ, R18, RZ, P1, !PT ;  /* 0x00000012ff077210 */ /* 0x000fe20000ffe4ff */
[----:B--2-4-:R3:W-:Y:S06]  /*01d0*/  STL [R1+0x8], R0 ;  /* 0x0000080001007387 */ /* 0x0147ec0000100800 */
[----:B------:R-:W-:-:S07]  /*01e0*/  LEPC R20, `(.L_x_0) ;  /* 0x000000001014794e */ /* 0x000fce0000000000 */
[----:B---3--:R-:W-:Y:S05]  /*01f0*/  CALL.ABS.NOINC R8 ;  /* 0x0000000008007343 */ /* 0x008fea0003c00000 */
.L_x_0:
[----:B------:R-:W0:Y:S01]  /*0200*/  S2R R3, SR_TID.Y ;  /* 0x0000000000037919 */ /* 0x000e220000002200 */
[----:B------:R1:W2:Y:S01]  /*0210*/  LDC.64 R8, c[0x4][R16] ;  /* 0x0100000010087b82 */ /* 0x0002a20000000a00 */
[----:B------:R-:W3:Y:S01]  /*0220*/  LDCU.64 UR4, c[0x4][0x18] ;  /* 0x01000300ff0477ac */ /* 0x000ee20008000a00 */
[----:B------:R-:W-:Y:S01]  /*0230*/  MOV R6, R17 ;  /* 0x0000001100067202 */ /* 0x000fe20000000f00 */
[----:B------:R-:W-:Y:S02]  /*0240*/  IMAD.MOV.U32 R7, RZ, RZ, R18 ;  /* 0x000000ffff077224 */ /* 0x000fe400078e0012 */
[----:B---3--:R-:W-:Y:S02]  /*0250*/  IMAD.U32 R4, RZ, RZ, UR4 ;  /* 0x00000004ff047e24 */ /* 0x008fe4000f8e00ff */
[----:B------:R-:W-:Y:S01]  /*0260*/  IMAD.U32 R5, RZ, RZ, UR5 ;  /* 0x00000005ff057e24 */ /* 0x000fe2000f8e00ff */
[----:B0-----:R1:W-:Y:S06]  /*0270*/  STL.64 [R1], R2 ;  /* 0x0000000201007387 */ /* 0x0013ec0000100a00 */
[----:B------:R-:W-:-:S07]  /*0280*/  LEPC R20, `(.L_x_1) ;  /* 0x000000001014794e */ /* 0x000fce0000000000 */
[----:B-12---:R-:W-:Y:S05]  /*0290*/  CALL.ABS.NOINC R8 ;  /* 0x0000000008007343 */ /* 0x006fea0003c00000 */
.L_x_1:
[----:B------:R-:W-:Y:S05]  /*02a0*/  EXIT ;  /* 0x000000000000794d */ /* 0x000fea0003800000 */
.L_x_2:
[----:B------:R-:W-:-:S00]  /*02b0*/  BRA `(.L_x_2) ;  /* 0xfffffffc00fc7947 */ /* 0x000fc0000383ffff */
[----:B------:R-:W-:-:S00]  /*02c0*/  NOP ;  /* 0x0000000000007918 */ /* 0x000fc00000000000 */
        /* <DEDUP_REMOVED lines=11> */
.L_x_3:


//--------------------- .nv.global.init           --------------------------
	.section	.nv.global.init,"aw",@progbits
	.align	8
	.align		8
.nv.global.init:
	.type		STR,@object
	.size		STR,($str$2 - STR)
STR:
        /*0000*/ 	.dword	fun@R_CUDA_G64($str)
	.type		$str$2,@object
	.size		$str$2,($str - $str$2)
$str$2:
        /*0008*/ 	.byte	0x25, 0x63, 0x0a, 0x00
	.type		$str,@object
	.size		$str,($str$1 - $str)
$str:
        /*000c*/ 	.byte	0x48, 0x65, 0x6c, 0x6c, 0x6f, 0x20, 0x66, 0x72, 0x6f, 0x6d, 0x20, 0x47, 0x50, 0x55, 0x00
	.type		$str$1,@object
	.size		$str$1,(.L_2 - $str$1)
$str$1:
        /*001b*/ 	.byte	0x74, 0x68, 0x72, 0x65, 0x61, 0x64, 0x20, 0x78, 0x20, 0x3d, 0x20, 0x25, 0x64, 0x20, 0x65, 0x20
        /*002b*/ 	.byte	0x79, 0x20, 0x3d, 0x20, 0x25, 0x64, 0x0a, 0x00
.L_2:


//--------------------- .nv.shared.reserved.0     --------------------------
	.section	.nv.shared.reserved.0,"aw",@nobits
	.weak		__nv_reservedSMEM_offset_0_alias
	.size		__nv_reservedSMEM_offset_0_alias, 0, 64
	.other		__nv_reservedSMEM_offset_0_alias,@"STO_CUDA_RESERVED_SHARED STV_DEFAULT"
__nv_reservedSMEM_offset_0_alias:
	.zero		0
	.zero		64


//--------------------- .nv.constant0._Z10cuda_hellov --------------------------
	.section	.nv.constant0._Z10cuda_hellov,"a",@progbits
	.sectionflags	@""
	.align	4
.nv.constant0._Z10cuda_hellov:
	.zero		896


//--------------------- SYMBOLS --------------------------

	.type		.nv.reservedSmem.offset0,@object
	.size		.nv.reservedSmem.offset0,0x4
	.type		vprintf,@function
